//
// Generated by NVIDIA NVVM Compiler
//
// Compiler Build ID: CL-36424714
// Cuda compilation tools, release 13.0, V13.0.88
// Based on NVVM 20.0.0
//

.version 9.0
.target sm_100
.address_size 64

	// .globl	_Z10prefix_sumPiS_ii
.extern .shared .align 16 .b8 add[];

.visible .entry _Z10prefix_sumPiS_ii(
	.param .u64 .ptr .align 1 _Z10prefix_sumPiS_ii_param_0,
	.param .u64 .ptr .align 1 _Z10prefix_sumPiS_ii_param_1,
	.param .u32 _Z10prefix_sumPiS_ii_param_2,
	.param .u32 _Z10prefix_sumPiS_ii_param_3
)
{
	.reg .pred 	%p<4>;
	.reg .b32 	%r<46>;
	.reg .b64 	%rd<11>;

	ld.param.u64 	%rd2, [_Z10prefix_sumPiS_ii_param_0];
	ld.param.u64 	%rd1, [_Z10prefix_sumPiS_ii_param_1];
	ld.param.u32 	%r13, [_Z10prefix_sumPiS_ii_param_2];
	cvta.to.global.u64 	%rd3, %rd2;
	mov.u32 	%r1, %tid.x;
	mov.u32 	%r15, %ctaid.x;
	mul.lo.s32 	%r2, %r13, %r15;
	add.s32 	%r3, %r2, %r1;
	mul.wide.s32 	%rd4, %r3, 4;
	add.s64 	%rd5, %rd3, %rd4;
	ld.global.u32 	%r16, [%rd5];
	shl.b32 	%r17, %r1, 2;
	mov.u32 	%r18, add;
	add.s32 	%r4, %r18, %r17;
	st.shared.u32 	[%r4], %r16;
	setp.lt.s32 	%p1, %r13, 2;
	mov.b32 	%r45, 0;
	@%p1 bra 	$L__BB0_6;
	mov.b32 	%r42, 1;
	mov.u32 	%r43, %r42;
$L__BB0_2:
	mov.u32 	%r45, %r43;
	xor.b32  	%r43, %r45, 1;
	setp.lt.u32 	%p2, %r1, %r42;
	@%p2 bra 	$L__BB0_4;
	mul.lo.s32 	%r20, %r43, %r13;
	add.s32 	%r21, %r20, %r1;
	shl.b32 	%r22, %r20, 2;
	add.s32 	%r23, %r4, %r22;
	ld.shared.u32 	%r24, [%r23];
	sub.s32 	%r25, %r21, %r42;
	shl.b32 	%r26, %r25, 2;
	add.s32 	%r28, %r18, %r26;
	ld.shared.u32 	%r29, [%r28];
	add.s32 	%r44, %r29, %r24;
	bra.uni 	$L__BB0_5;
$L__BB0_4:
	mul.lo.s32 	%r30, %r43, %r13;
	shl.b32 	%r31, %r30, 2;
	add.s32 	%r32, %r4, %r31;
	ld.shared.u32 	%r44, [%r32];
$L__BB0_5:
	mul.lo.s32 	%r33, %r45, %r13;
	shl.b32 	%r34, %r33, 2;
	add.s32 	%r35, %r4, %r34;
	st.shared.u32 	[%r35], %r44;
	bar.sync 	0;
	shl.b32 	%r42, %r42, 1;
	setp.gt.s32 	%p3, %r13, %r42;
	@%p3 bra 	$L__BB0_2;
$L__BB0_6:
	cvta.to.global.u64 	%rd6, %rd1;
	mul.lo.s32 	%r36, %r45, %r13;
	shl.b32 	%r37, %r36, 2;
	add.s32 	%r38, %r4, %r37;
	ld.shared.u32 	%r39, [%r38];
	add.s64 	%rd8, %rd6, %rd4;
	st.global.u32 	[%rd8], %r39;
	mul.wide.s32 	%rd9, %r2, 4;
	add.s64 	%rd10, %rd6, %rd9;
	ld.global.u32 	%r40, [%rd10+-4];
	add.s32 	%r41, %r40, %r39;
	st.global.u32 	[%rd8], %r41;
	bar.sync 	0;
	ret;

}
	// .globl	_Z12cpuprefixsumPii
.visible .entry _Z12cpuprefixsumPii(
	.param .u64 .ptr .align 1 _Z12cpuprefixsumPii_param_0,
	.param .u32 _Z12cpuprefixsumPii_param_1
)
{
	.reg .pred 	%p<10>;
	.reg .b32 	%r<111>;
	.reg .b64 	%rd<39>;

	ld.param.u64 	%rd9, [_Z12cpuprefixsumPii_param_0];
	ld.param.u32 	%r21, [_Z12cpuprefixsumPii_param_1];
	cvta.to.global.u64 	%rd1, %rd9;
	setp.lt.s32 	%p1, %r21, 2;
	@%p1 bra 	$L__BB1_14;
	add.s32 	%r1, %r21, -1;
	add.s32 	%r23, %r21, -2;
	and.b32  	%r2, %r1, 15;
	setp.lt.u32 	%p2, %r23, 15;
	mov.b32 	%r107, 1;
	@%p2 bra 	$L__BB1_5;
	and.b32  	%r25, %r1, -16;
	neg.s32 	%r105, %r25;
	add.s64 	%rd37, %rd1, 32;
	mov.b32 	%r104, 0;
$L__BB1_3:
	.pragma "nounroll";
	ld.global.u32 	%r26, [%rd37+-32];
	ld.global.u32 	%r27, [%rd37+-28];
	add.s32 	%r28, %r27, %r26;
	st.global.u32 	[%rd37+-28], %r28;
	ld.global.u32 	%r29, [%rd37+-24];
	add.s32 	%r30, %r29, %r28;
	st.global.u32 	[%rd37+-24], %r30;
	ld.global.u32 	%r31, [%rd37+-20];
	add.s32 	%r32, %r31, %r30;
	st.global.u32 	[%rd37+-20], %r32;
	ld.global.u32 	%r33, [%rd37+-16];
	add.s32 	%r34, %r33, %r32;
	st.global.u32 	[%rd37+-16], %r34;
	ld.global.u32 	%r35, [%rd37+-12];
	add.s32 	%r36, %r35, %r34;
	st.global.u32 	[%rd37+-12], %r36;
	ld.global.u32 	%r37, [%rd37+-8];
	add.s32 	%r38, %r37, %r36;
	st.global.u32 	[%rd37+-8], %r38;
	ld.global.u32 	%r39, [%rd37+-4];
	add.s32 	%r40, %r39, %r38;
	st.global.u32 	[%rd37+-4], %r40;
	ld.global.u32 	%r41, [%rd37];
	add.s32 	%r42, %r41, %r40;
	st.global.u32 	[%rd37], %r42;
	ld.global.u32 	%r43, [%rd37+4];
	add.s32 	%r44, %r43, %r42;
	st.global.u32 	[%rd37+4], %r44;
	ld.global.u32 	%r45, [%rd37+8];
	add.s32 	%r46, %r45, %r44;
	st.global.u32 	[%rd37+8], %r46;
	ld.global.u32 	%r47, [%rd37+12];
	add.s32 	%r48, %r47, %r46;
	st.global.u32 	[%rd37+12], %r48;
	ld.global.u32 	%r49, [%rd37+16];
	add.s32 	%r50, %r49, %r48;
	st.global.u32 	[%rd37+16], %r50;
	ld.global.u32 	%r51, [%rd37+20];
	add.s32 	%r52, %r51, %r50;
	st.global.u32 	[%rd37+20], %r52;
	ld.global.u32 	%r53, [%rd37+24];
	add.s32 	%r54, %r53, %r52;
	st.global.u32 	[%rd37+24], %r54;
	ld.global.u32 	%r55, [%rd37+28];
	add.s32 	%r56, %r55, %r54;
	st.global.u32 	[%rd37+28], %r56;
	ld.global.u32 	%r57, [%rd37+32];
	add.s32 	%r58, %r57, %r56;
	st.global.u32 	[%rd37+32], %r58;
	add.s32 	%r105, %r105, 16;
	add.s32 	%r104, %r104, 16;
	add.s64 	%rd37, %rd37, 64;
	setp.ne.s32 	%p3, %r105, 0;
	@%p3 bra 	$L__BB1_3;
	add.s32 	%r107, %r104, 1;
$L__BB1_5:
	setp.eq.s32 	%p4, %r2, 0;
	@%p4 bra 	$L__BB1_14;
	and.b32  	%r10, %r1, 7;
	setp.lt.u32 	%p5, %r2, 8;
	@%p5 bra 	$L__BB1_8;
	mul.wide.s32 	%rd10, %r107, 4;
	add.s64 	%rd11, %rd1, %rd10;
	ld.global.u32 	%r59, [%rd11+-4];
	mul.wide.u32 	%rd12, %r107, 4;
	add.s64 	%rd13, %rd1, %rd12;
	ld.global.u32 	%r60, [%rd13];
	add.s32 	%r61, %r60, %r59;
	st.global.u32 	[%rd13], %r61;
	add.s32 	%r62, %r107, 1;
	mul.wide.u32 	%rd14, %r62, 4;
	add.s64 	%rd15, %rd1, %rd14;
	ld.global.u32 	%r63, [%rd15];
	add.s32 	%r64, %r63, %r61;
	st.global.u32 	[%rd15], %r64;
	add.s32 	%r65, %r107, 2;
	ld.global.u32 	%r66, [%rd11+4];
	mul.wide.u32 	%rd16, %r65, 4;
	add.s64 	%rd17, %rd1, %rd16;
	ld.global.u32 	%r67, [%rd17];
	add.s32 	%r68, %r67, %r66;
	st.global.u32 	[%rd17], %r68;
	add.s32 	%r69, %r107, 3;
	ld.global.u32 	%r70, [%rd11+8];
	mul.wide.u32 	%rd18, %r69, 4;
	add.s64 	%rd19, %rd1, %rd18;
	ld.global.u32 	%r71, [%rd19];
	add.s32 	%r72, %r71, %r70;
	st.global.u32 	[%rd19], %r72;
	add.s32 	%r73, %r107, 4;
	ld.global.u32 	%r74, [%rd11+12];
	mul.wide.u32 	%rd20, %r73, 4;
	add.s64 	%rd21, %rd1, %rd20;
	ld.global.u32 	%r75, [%rd21];
	add.s32 	%r76, %r75, %r74;
	st.global.u32 	[%rd21], %r76;
	add.s32 	%r77, %r107, 5;
	ld.global.u32 	%r78, [%rd11+16];
	mul.wide.u32 	%rd22, %r77, 4;
	add.s64 	%rd23, %rd1, %rd22;
	ld.global.u32 	%r79, [%rd23];
	add.s32 	%r80, %r79, %r78;
	st.global.u32 	[%rd23], %r80;
	add.s32 	%r81, %r107, 6;
	ld.global.u32 	%r82, [%rd11+20];
	mul.wide.u32 	%rd24, %r81, 4;
	add.s64 	%rd25, %rd1, %rd24;
	ld.global.u32 	%r83, [%rd25];
	add.s32 	%r84, %r83, %r82;
	st.global.u32 	[%rd25], %r84;
	ld.global.u32 	%r85, [%rd11+24];
	ld.global.u32 	%r86, [%rd13+28];
	add.s32 	%r87, %r86, %r85;
	st.global.u32 	[%rd13+28], %r87;
	add.s32 	%r107, %r107, 8;
$L__BB1_8:
	setp.eq.s32 	%p6, %r10, 0;
	@%p6 bra 	$L__BB1_14;
	and.b32  	%r13, %r1, 3;
	setp.lt.u32 	%p7, %r10, 4;
	@%p7 bra 	$L__BB1_11;
	mul.wide.s32 	%rd26, %r107, 4;
	add.s64 	%rd27, %rd1, %rd26;
	ld.global.u32 	%r88, [%rd27+-4];
	mul.wide.u32 	%rd28, %r107, 4;
	add.s64 	%rd29, %rd1, %rd28;
	ld.global.u32 	%r89, [%rd29];
	add.s32 	%r90, %r89, %r88;
	st.global.u32 	[%rd29], %r90;
	add.s32 	%r91, %r107, 1;
	mul.wide.u32 	%rd30, %r91, 4;
	add.s64 	%rd31, %rd1, %rd30;
	ld.global.u32 	%r92, [%rd31];
	add.s32 	%r93, %r92, %r90;
	st.global.u32 	[%rd31], %r93;
	add.s32 	%r94, %r107, 2;
	ld.global.u32 	%r95, [%rd27+4];
	mul.wide.u32 	%rd32, %r94, 4;
	add.s64 	%rd33, %rd1, %rd32;
	ld.global.u32 	%r96, [%rd33];
	add.s32 	%r97, %r96, %r95;
	st.global.u32 	[%rd33], %r97;
	ld.global.u32 	%r98, [%rd27+8];
	ld.global.u32 	%r99, [%rd29+12];
	add.s32 	%r100, %r99, %r98;
	st.global.u32 	[%rd29+12], %r100;
	add.s32 	%r107, %r107, 4;
$L__BB1_11:
	setp.eq.s32 	%p8, %r13, 0;
	@%p8 bra 	$L__BB1_14;
	add.s64 	%rd5, %rd1, -4;
	mul.wide.u32 	%rd34, %r107, 4;
	add.s64 	%rd38, %rd1, %rd34;
	neg.s32 	%r109, %r13;
$L__BB1_13:
	.pragma "nounroll";
	mul.wide.s32 	%rd35, %r107, 4;
	add.s64 	%rd36, %rd5, %rd35;
	ld.global.u32 	%r101, [%rd36];
	ld.global.u32 	%r102, [%rd38];
	add.s32 	%r103, %r102, %r101;
	st.global.u32 	[%rd38], %r103;
	add.s32 	%r107, %r107, 1;
	add.s64 	%rd38, %rd38, 4;
	add.s32 	%r109, %r109, 1;
	setp.ne.s32 	%p9, %r109, 0;
	@%p9 bra 	$L__BB1_13;
$L__BB1_14:
	ret;

}


// ===== COMPILED SASS (sm_100) =====

	.target	sm_100

	.elftype	@"ET_EXEC"


//--------------------- .note.nv.tkinfo           --------------------------
	.section	.note.nv.tkinfo,"",@"SHT_NOTE"
	.sectionflags	@"SHF_NOTE_NV_TKINFO"
	.tkinfo
        /*0018*/ 	.word	0x00000002
        /*0030*/ 	.string	""
        /*0030*/ 	.string	"ptxas"
        /*0030*/ 	.string	"Cuda compilation tools, release 13.0, V13.0.88"
        /*0030*/ 	.string	"Build cuda_13.0.r13.0/compiler.36424714_0"
        /*0030*/ 	.string	"-arch sm_100 -m 64 "



//--------------------- .note.nv.cuinfo           --------------------------
	.section	.note.nv.cuinfo,"",@"SHT_NOTE"
	.sectionflags	@"SHF_NOTE_NV_CUINFO"
        /*0018*/ 	.short	0x0002
        /*001a*/ 	.short	0x0064
        /*001c*/ 	.short	0x0082
	.zero		2


//--------------------- .nv.info                  --------------------------
	.section	.nv.info,"",@"SHT_CUDA_INFO"
	.align	4


	//----- nvinfo : EIATTR_REGCOUNT
	.align		4
        /*0000*/ 	.byte	0x04, 0x2f
        /*0002*/ 	.short	(.L_1 - .L_0)
	.align		4
.L_0:
        /*0004*/ 	.word	index@(_Z10prefix_sumPiS_ii)
        /*0008*/ 	.word	0x00000010


	//----- nvinfo : EIATTR_FRAME_SIZE
	.align		4
.L_1:
        /*000c*/ 	.byte	0x04, 0x11
        /*000e*/ 	.short	(.L_3 - .L_2)
	.align		4
.L_2:
        /*0010*/ 	.word	index@(_Z10prefix_sumPiS_ii)
        /*0014*/ 	.word	0x00000000


	//----- nvinfo : EIATTR_REGCOUNT
	.align		4
.L_3:
        /*0018*/ 	.byte	0x04, 0x2f
        /*001a*/ 	.short	(.L_5 - .L_4)
	.align		4
.L_4:
        /*001c*/ 	.word	index@(_Z12cpuprefixsumPii)
        /*0020*/ 	.word	0x00000020


	//----- nvinfo : EIATTR_FRAME_SIZE
	.align		4
.L_5:
        /*0024*/ 	.byte	0x04, 0x11
        /*0026*/ 	.short	(.L_7 - .L_6)
	.align		4
.L_6:
        /*0028*/ 	.word	index@(_Z12cpuprefixsumPii)
        /*002c*/ 	.word	0x00000000


	//----- nvinfo : EIATTR_MIN_STACK_SIZE
	.align		4
.L_7:
        /*0030*/ 	.byte	0x04, 0x12
        /*0032*/ 	.short	(.L_9 - .L_8)
	.align		4
.L_8:
        /*0034*/ 	.word	index@(_Z12cpuprefixsumPii)
        /*0038*/ 	.word	0x00000000


	//----- nvinfo : EIATTR_MIN_STACK_SIZE
	.align		4
.L_9:
        /*003c*/ 	.byte	0x04, 0x12
        /*003e*/ 	.short	(.L_11 - .L_10)
	.align		4
.L_10:
        /*0040*/ 	.word	index@(_Z10prefix_sumPiS_ii)
        /*0044*/ 	.word	0x00000000
.L_11:


//--------------------- .nv.compat                --------------------------
	.section	.nv.compat,"",@"SHT_CUDA_COMPAT_INFO"
	.align	4
        /*0000*/ 	.byte	0x02, 0x09, 0x00, 0x00, 0x02, 0x02, 0x01, 0x00, 0x02, 0x05, 0x05, 0x00, 0x03, 0x07, 0x01, 0x01
        /*0010*/ 	.byte	0x02, 0x03, 0x00, 0x00, 0x02, 0x06, 0x01, 0x00, 0x04, 0x0b, 0x08, 0x00, 0x09, 0x00, 0x00, 0x00
        /*0020*/ 	.byte	0x00, 0x00, 0x00, 0x00


//--------------------- .nv.info._Z12cpuprefixsumPii --------------------------
	.section	.nv.info._Z12cpuprefixsumPii,"",@"SHT_CUDA_INFO"
	.sectionflags	@""
	.align	4


	//----- nvinfo : EIATTR_CUDA_API_VERSION
	.align		4
        /*0000*/ 	.byte	0x04, 0x37
        /*0002*/ 	.short	(.L_13 - .L_12)
.L_12:
        /*0004*/ 	.word	0x00000082


	//----- nvinfo : EIATTR_KPARAM_INFO
	.align		4
.L_13:
        /*0008*/ 	.byte	0x04, 0x17
        /*000a*/ 	.short	(.L_15 - .L_14)
.L_14:
        /*000c*/ 	.word	0x00000000
        /*0010*/ 	.short	0x0001
        /*0012*/ 	.short	0x0008
        /*0014*/ 	.byte	0x00, 0xf0, 0x11, 0x00


	//----- nvinfo : EIATTR_KPARAM_INFO
	.align		4
.L_15:
        /*0018*/ 	.byte	0x04, 0x17
        /*001a*/ 	.short	(.L_17 - .L_16)
.L_16:
        /*001c*/ 	.word	0x00000000
        /*0020*/ 	.short	0x0000
        /*0022*/ 	.short	0x0000
        /*0024*/ 	.byte	0x00, 0xf5, 0x21, 0x00


	//----- nvinfo : EIATTR_SPARSE_MMA_MASK
	.align		4
.L_17:
        /*0028*/ 	.byte	0x03, 0x50
        /*002a*/ 	.short	0x0000


	//----- nvinfo : EIATTR_MAXREG_COUNT
	.align		4
        /*002c*/ 	.byte	0x03, 0x1b
        /*002e*/ 	.short	0x00ff


	//----- nvinfo : EIATTR_MERCURY_ISA_VERSION
	.align		4
        /*0030*/ 	.byte	0x03, 0x5f
        /*0032*/ 	.short	0x0101


	//----- nvinfo : EIATTR_VRC_CTA_INIT_COUNT
	.align		4
        /*0034*/ 	.byte	0x02, 0x4a
	.zero		1
	.zero		1


	//----- nvinfo : EIATTR_EXIT_INSTR_OFFSETS
	.align		4
        /*0038*/ 	.byte	0x04, 0x1c
        /*003a*/ 	.short	(.L_19 - .L_18)


	//   ....[0]....
.L_18:
        /*003c*/ 	.word	0x00000030


	//   ....[1]....
        /*0040*/ 	.word	0x000004f0


	//   ....[2]....
        /*0044*/ 	.word	0x00000830


	//   ....[3]....
        /*0048*/ 	.word	0x000009f0


	//   ....[4]....
        /*004c*/ 	.word	0x00000b40


	//----- nvinfo : EIATTR_CBANK_PARAM_SIZE
	.align		4
.L_19:
        /*0050*/ 	.byte	0x03, 0x19
        /*0052*/ 	.short	0x000c


	//----- nvinfo : EIATTR_PARAM_CBANK
	.align		4
        /*0054*/ 	.byte	0x04, 0x0a
        /*0056*/ 	.short	(.L_21 - .L_20)
	.align		4
.L_20:
        /*0058*/ 	.word	index@(.nv.constant0._Z12cpuprefixsumPii)
        /*005c*/ 	.short	0x0380
        /*005e*/ 	.short	0x000c


	//----- nvinfo : EIATTR_SW_WAR
	.align		4
.L_21:
        /*0060*/ 	.byte	0x04, 0x36
        /*0062*/ 	.short	(.L_23 - .L_22)
.L_22:
        /*0064*/ 	.word	0x00000008
.L_23:


//--------------------- .nv.info._Z10prefix_sumPiS_ii --------------------------
	.section	.nv.info._Z10prefix_sumPiS_ii,"",@"SHT_CUDA_INFO"
	.sectionflags	@""
	.align	4


	//----- nvinfo : EIATTR_CUDA_API_VERSION
	.align		4
        /*0000*/ 	.byte	0x04, 0x37
        /*0002*/ 	.short	(.L_25 - .L_24)
.L_24:
        /*0004*/ 	.word	0x00000082


	//----- nvinfo : EIATTR_KPARAM_INFO
	.align		4
.L_25:
        /*0008*/ 	.byte	0x04, 0x17
        /*000a*/ 	.short	(.L_27 - .L_26)
.L_26:
        /*000c*/ 	.word	0x00000000
        /*0010*/ 	.short	0x0003
        /*0012*/ 	.short	0x0014
        /*0014*/ 	.byte	0x00, 0xf0, 0x11, 0x00


	//----- nvinfo : EIATTR_KPARAM_INFO
	.align		4
.L_27:
        /*0018*/ 	.byte	0x04, 0x17
        /*001a*/ 	.short	(.L_29 - .L_28)
.L_28:
        /*001c*/ 	.word	0x00000000
        /*0020*/ 	.short	0x0002
        /*0022*/ 	.short	0x0010
        /*0024*/ 	.byte	0x00, 0xf0, 0x11, 0x00


	//----- nvinfo : EIATTR_KPARAM_INFO
	.align		4
.L_29:
        /*0028*/ 	.byte	0x04, 0x17
        /*002a*/ 	.short	(.L_31 - .L_30)
.L_30:
        /*002c*/ 	.word	0x00000000
        /*0030*/ 	.short	0x0001
        /*0032*/ 	.short	0x0008
        /*0034*/ 	.byte	0x00, 0xf5, 0x21, 0x00


	//----- nvinfo : EIATTR_KPARAM_INFO
	.align		4
.L_31:
        /*0038*/ 	.byte	0x04, 0x17
        /*003a*/ 	.short	(.L_33 - .L_32)
.L_32:
        /*003c*/ 	.word	0x00000000
        /*0040*/ 	.short	0x0000
        /*0042*/ 	.short	0x0000
        /*0044*/ 	.byte	0x00, 0xf5, 0x21, 0x00


	//----- nvinfo : EIATTR_SPARSE_MMA_MASK
	.align		4
.L_33:
        /*0048*/ 	.byte	0x03, 0x50
        /*004a*/ 	.short	0x0000


	//----- nvinfo : EIATTR_MAXREG_COUNT
	.align		4
        /*004c*/ 	.byte	0x03, 0x1b
        /*004e*/ 	.short	0x00ff


	//----- nvinfo : EIATTR_NUM_BARRIERS
	.align		4
        /*0050*/ 	.byte	0x02, 0x4c
        /*0052*/ 	.byte	0x01
	.zero		1


	//----- nvinfo : EIATTR_MERCURY_ISA_VERSION
	.align		4
        /*0054*/ 	.byte	0x03, 0x5f
        /*0056*/ 	.short	0x0101


	//----- nvinfo : EIATTR_VRC_CTA_INIT_COUNT
	.align		4
        /*0058*/ 	.byte	0x02, 0x4a
	.zero		1
	.zero		1


	//----- nvinfo : EIATTR_EXIT_INSTR_OFFSETS
	.align		4
        /*005c*/ 	.byte	0x04, 0x1c
        /*005e*/ 	.short	(.L_35 - .L_34)


	//   ....[0]....
.L_34:
        /*0060*/ 	.word	0x000003e0


	//----- nvinfo : EIATTR_CRS_STACK_SIZE
	.align		4
.L_35:
        /*0064*/ 	.byte	0x04, 0x1e
        /*0066*/ 	.short	(.L_37 - .L_36)
.L_36:
        /*0068*/ 	.word	0x00000000


	//----- nvinfo : EIATTR_CBANK_PARAM_SIZE
	.align		4
.L_37:
        /*006c*/ 	.byte	0x03, 0x19
        /*006e*/ 	.short	0x0018


	//----- nvinfo : EIATTR_PARAM_CBANK
	.align		4
        /*0070*/ 	.byte	0x04, 0x0a
        /*0072*/ 	.short	(.L_39 - .L_38)
	.align		4
.L_38:
        /*0074*/ 	.word	index@(.nv.constant0._Z10prefix_sumPiS_ii)
        /*0078*/ 	.short	0x0380
        /*007a*/ 	.short	0x0018


	//----- nvinfo : EIATTR_SW_WAR
	.align		4
.L_39:
        /*007c*/ 	.byte	0x04, 0x36
        /*007e*/ 	.short	(.L_41 - .L_40)
.L_40:
        /*0080*/ 	.word	0x00000008
.L_41:


//--------------------- .nv.callgraph             --------------------------
	.section	.nv.callgraph,"",@"SHT_CUDA_CALLGRAPH"
	.align	4
	.sectionentsize	8
	.align		4
        /*0000*/ 	.word	0x00000000
	.align		4
        /*0004*/ 	.word	0xffffffff
	.align		4
        /*0008*/ 	.word	0x00000000
	.align		4
        /*000c*/ 	.word	0xfffffffe
	.align		4
        /*0010*/ 	.word	0x00000000
	.align		4
        /*0014*/ 	.word	0xfffffffd
	.align		4
        /*0018*/ 	.word	0x00000000
	.align		4
        /*001c*/ 	.word	0xfffffffc


//--------------------- .text._Z12cpuprefixsumPii --------------------------
	.section	.text._Z12cpuprefixsumPii,"ax",@progbits
	.align	128
        .global         _Z12cpuprefixsumPii
        .type           _Z12cpuprefixsumPii,@function
        .size           _Z12cpuprefixsumPii,(.L_x_12 - _Z12cpuprefixsumPii)
        .other          _Z12cpuprefixsumPii,@"STO_CUDA_ENTRY STV_DEFAULT"
_Z12cpuprefixsumPii:
.text._Z12cpuprefixsumPii:
[----:B------:R-:W-:Y:S08]  /*0000*/  LDC R1, c[0x0][0x37c] ;  /* 0x0000df00ff017b82 */ /* 0x000ff00000000800 */
[----:B------:R-:W0:Y:S02]  /*0010*/  LDC R0, c[0x0][0x388] ;  /* 0x0000e200ff007b82 */ /* 0x000e240000000800 */
[----:B0-----:R-:W-:-:S13]  /*0020*/  ISETP.GE.AND P0, PT, R0, 0x2, PT ;  /* 0x000000020000780c */ /* 0x001fda0003f06270 */
[----:B------:R-:W-:Y:S05]  /*0030*/  @!P0 EXIT ;  /* 0x000000000000894d */ /* 0x000fea0003800000 */
[----:B------:R-:W0:Y:S01]  /*0040*/  LDC.64 R2, c[0x0][0x380] ;  /* 0x0000e000ff027b82 */ /* 0x000e220000000a00 */
[C---:B------:R-:W-:Y:S01]  /*0050*/  VIADD R4, R0.reuse, 0xfffffffe ;  /* 0xfffffffe00047836 */ /* 0x040fe20000000000 */
[----:B------:R-:W1:Y:S01]  /*0060*/  LDCU.64 UR4, c[0x0][0x358] ;  /* 0x00006b00ff0477ac */ /* 0x000e620008000a00 */
[----:B------:R-:W-:-:S03]  /*0070*/  VIADD R0, R0, 0xffffffff ;  /* 0xffffffff00007836 */ /* 0x000fc60000000000 */
[----:B------:R-:W-:Y:S01]  /*0080*/  ISETP.GE.U32.AND P0, PT, R4, 0xf, PT ;  /* 0x0000000f0400780c */ /* 0x000fe20003f06070 */
[----:B------:R-:W-:Y:S01]  /*0090*/  HFMA2 R4, -RZ, RZ, 0, 5.9604644775390625e-08 ;  /* 0x00000001ff047431 */ /* 0x000fe200000001ff */
[----:B------:R-:W-:-:S11]  /*00a0*/  LOP3.LUT R22, R0, 0xf, RZ, 0xc0, !PT ;  /* 0x0000000f00167812 */ /* 0x000fd600078ec0ff */
[----:B------:R-:W-:Y:S05]  /*00b0*/  @!P0 BRA `(.L_x_0) ;  /* 0x0000000400088947 */ /* 0x000fea0003800000 */
[----:B------:R-:W-:Y:S01]  /*00c0*/  MOV R5, 0x0 ;  /* 0x0000000000057802 */ /* 0x000fe20000000f00 */
[----:B------:R-:W-:Y:S01]  /*00d0*/  IMAD.MOV.U32 R4, RZ, RZ, 0x20 ;  /* 0x00000020ff047424 */ /* 0x000fe200078e00ff */
[----:B------:R-:W-:Y:S01]  /*00e0*/  LOP3.LUT R7, R0, 0xfffffff0, RZ, 0xc0, !PT ;  /* 0xfffffff000077812 */ /* 0x000fe200078ec0ff */
[----:B------:R-:W-:Y:S02]  /*00f0*/  IMAD.MOV.U32 R6, RZ, RZ, RZ ;  /* 0x000000ffff067224 */ /* 0x000fe400078e00ff */
[----:B0-----:R-:W-:Y:S01]  /*0100*/  IMAD.WIDE.U32 R4, R2, 0x1, R4 ;  /* 0x0000000102047825 */ /* 0x001fe200078e0004 */
[----:B------:R-:W-:-:S03]  /*0110*/  IADD3 R7, PT, PT, -R7, RZ, RZ ;  /* 0x000000ff07077210 */ /* 0x000fc60007ffe1ff */
[----:B------:R-:W-:Y:S01]  /*0120*/  IMAD.IADD R15, R5, 0x1, R3 ;  /* 0x00000001050f7824 */ /* 0x000fe200078e0203 */
[----:B------:R-:W-:-:S07]  /*0130*/  MOV R14, R4 ;  /* 0x00000004000e7202 */ /* 0x000fce0000000f00 */
.L_x_1:
[----:B--2---:R-:W-:Y:S01]  /*0140*/  IMAD.MOV.U32 R4, RZ, RZ, R14 ;  /* 0x000000ffff047224 */ /* 0x004fe200078e000e */
[----:B------:R-:W-:-:S05]  /*0150*/  MOV R5, R15 ;  /* 0x0000000f00057202 */ /* 0x000fca0000000f00 */
[----:B-1----:R-:W2:Y:S04]  /*0160*/  LDG.E R17, desc[UR4][R4.64+-0x20] ;  /* 0xffffe00404117981 */ /* 0x002ea8000c1e1900 */
[----:B------:R-:W2:Y:S04]  /*0170*/  LDG.E R24, desc[UR4][R4.64+-0x1c] ;  /* 0xffffe40404187981 */ /* 0x000ea8000c1e1900 */
[----:B------:R-:W3:Y:S04]  /*0180*/  LDG.E R26, desc[UR4][R4.64+-0x18] ;  /* 0xffffe804041a7981 */ /* 0x000ee8000c1e1900 */
[----:B------:R-:W4:Y:S04]  /*0190*/  LDG.E R28, desc[UR4][R4.64+-0x14] ;  /* 0xffffec04041c7981 */ /* 0x000f28000c1e1900 */
[----:B------:R-:W5:Y:S04]  /*01a0*/  LDG.E R23, desc[UR4][R4.64+-0x10] ;  /* 0xfffff00404177981 */ /* 0x000f68000c1e1900 */
        /* <DEDUP_REMOVED lines=11> */
[----:B------:R-:W5:Y:S01]  /*0260*/  LDG.E R14, desc[UR4][R4.64+0x20] ;  /* 0x00002004040e7981 */ /* 0x000f62000c1e1900 */
[----:B------:R-:W-:-:S02]  /*0270*/  VIADD R7, R7, 0x10 ;  /* 0x0000001007077836 */ /* 0x000fc40000000000 */
[----:B------:R-:W-:-:S03]  /*0280*/  VIADD R6, R6, 0x10 ;  /* 0x0000001006067836 */ /* 0x000fc60000000000 */
[----:B------:R-:W-:Y:S01]  /*0290*/  ISETP.NE.AND P0, PT, R7, RZ, PT ;  /* 0x000000ff0700720c */ /* 0x000fe20003f05270 */
[----:B--2---:R-:W-:-:S05]  /*02a0*/  IMAD.IADD R17, R17, 0x1, R24 ;  /* 0x0000000111117824 */ /* 0x004fca00078e0218 */
[----:B---3--:R-:W-:Y:S01]  /*02b0*/  IADD3 R19, PT, PT, R17, R26, RZ ;  /* 0x0000001a11137210 */ /* 0x008fe20007ffe0ff */
[----:B------:R0:W-:Y:S04]  /*02c0*/  STG.E desc[UR4][R4.64+-0x1c], R17 ;  /* 0xffffe41104007986 */ /* 0x0001e8000c101904 */
[----:B----4-:R-:W-:Y:S01]  /*02d0*/  IMAD.IADD R21, R19, 0x1, R28 ;  /* 0x0000000113157824 */ /* 0x010fe200078e021c */
[----:B------:R-:W-:Y:S04]  /*02e0*/  STG.E desc[UR4][R4.64+-0x18], R19 ;  /* 0xffffe81304007986 */ /* 0x000fe8000c101904 */
[----:B-----5:R-:W-:Y:S01]  /*02f0*/  IADD3 R23, PT, PT, R21, R23, RZ ;  /* 0x0000001715177210 */ /* 0x020fe20007ffe0ff */
[----:B------:R-:W-:Y:S04]  /*0300*/  STG.E desc[UR4][R4.64+-0x14], R21 ;  /* 0xffffec1504007986 */ /* 0x000fe8000c101904 */
[----:B------:R-:W-:Y:S01]  /*0310*/  IMAD.IADD R25, R23, 0x1, R25 ;  /* 0x0000000117197824 */ /* 0x000fe200078e0219 */
[----:B------:R-:W-:Y:S04]  /*0320*/  STG.E desc[UR4][R4.64+-0x10], R23 ;  /* 0xfffff01704007986 */ /* 0x000fe8000c101904 */
[----:B------:R-:W-:Y:S01]  /*0330*/  IADD3 R27, PT, PT, R25, R20, RZ ;  /* 0x00000014191b7210 */ /* 0x000fe20007ffe0ff */
        /* <DEDUP_REMOVED lines=8> */
[----:B------:R1:W-:Y:S04]  /*03c0*/  STG.E desc[UR4][R4.64+0x4], R15 ;  /* 0x0000040f04007986 */ /* 0x0003e8000c101904 */
[----:B------:R-:W-:Y:S01]  /*03d0*/  IMAD.IADD R9, R8, 0x1, R9 ;  /* 0x0000000108097824 */ /* 0x000fe200078e0209 */
[----:B------:R2:W-:Y:S04]  /*03e0*/  STG.E desc[UR4][R4.64+0x8], R8 ;  /* 0x0000080804007986 */ /* 0x0005e8000c101904 */
        /* <DEDUP_REMOVED lines=8> */
[----:B0-----:R-:W-:Y:S01]  /*0470*/  IADD3 R17, PT, PT, R13, R14, RZ ;  /* 0x0000000e0d117210 */ /* 0x001fe20007ffe0ff */
[----:B------:R2:W-:Y:S01]  /*0480*/  STG.E desc[UR4][R4.64+0x1c], R13 ;  /* 0x00001c0d04007986 */ /* 0x0005e2000c101904 */
[----:B------:R-:W-:-:S03]  /*0490*/  IADD3 R14, P1, PT, R4, 0x40, RZ ;  /* 0x00000040040e7810 */ /* 0x000fc60007f3e0ff */
[----:B------:R2:W-:Y:S01]  /*04a0*/  STG.E desc[UR4][R4.64+0x20], R17 ;  /* 0x0000201104007986 */ /* 0x0005e2000c101904 */
[----:B-1----:R-:W-:Y:S01]  /*04b0*/  IADD3.X R15, PT, PT, RZ, R5, RZ, P1, !PT ;  /* 0x00000005ff0f7210 */ /* 0x002fe20000ffe4ff */
[----:B------:R-:W-:Y:S08]  /*04c0*/  @P0 BRA `(.L_x_1) ;  /* 0xfffffffc001c0947 */ /* 0x000ff0000383ffff */
[----:B--2---:R-:W-:-:S07]  /*04d0*/  IADD3 R4, PT, PT, R6, 0x1, RZ ;  /* 0x0000000106047810 */ /* 0x004fce0007ffe0ff */
.L_x_0:
[----:B------:R-:W-:-:S13]  /*04e0*/  ISETP.NE.AND P0, PT, R22, RZ, PT ;  /* 0x000000ff1600720c */ /* 0x000fda0003f05270 */
[----:B-1----:R-:W-:Y:S05]  /*04f0*/  @!P0 EXIT ;  /* 0x000000000000894d */ /* 0x002fea0003800000 */
[----:B------:R-:W-:Y:S02]  /*0500*/  ISETP.GE.U32.AND P0, PT, R22, 0x8, PT ;  /* 0x000000081600780c */ /* 0x000fe40003f06070 */
[----:B------:R-:W-:-:S04]  /*0510*/  LOP3.LUT R18, R0, 0x7, RZ, 0xc0, !PT ;  /* 0x0000000700127812 */ /* 0x000fc800078ec0ff */
[----:B------:R-:W-:-:S07]  /*0520*/  ISETP.NE.AND P1, PT, R18, RZ, PT ;  /* 0x000000ff1200720c */ /* 0x000fce0003f25270 */
[----:B------:R-:W-:Y:S06]  /*0530*/  @!P0 BRA `(.L_x_2) ;  /* 0x0000000000bc8947 */ /* 0x000fec0003800000 */
[----:B------:R-:W1:Y:S02]  /*0540*/  LDC.64 R10, c[0x0][0x380] ;  /* 0x0000e000ff0a7b82 */ /* 0x000e640000000a00 */
[----:B-1----:R-:W-:-:S04]  /*0550*/  IMAD.WIDE R8, R4, 0x4, R10 ;  /* 0x0000000404087825 */ /* 0x002fc800078e020a */
[C---:B------:R-:W-:Y:S01]  /*0560*/  IMAD.WIDE.U32 R6, R4.reuse, 0x4, R10 ;  /* 0x0000000404067825 */ /* 0x040fe200078e000a */
[----:B------:R-:W2:Y:S04]  /*0570*/  LDG.E R5, desc[UR4][R8.64+-0x4] ;  /* 0xfffffc0408057981 */ /* 0x000ea8000c1e1900 */
[----:B------:R-:W2:Y:S01]  /*0580*/  LDG.E R12, desc[UR4][R6.64] ;  /* 0x00000004060c7981 */ /* 0x000ea2000c1e1900 */
[----:B------:R-:W-:-:S04]  /*0590*/  VIADD R17, R4, 0x1 ;  /* 0x0000000104117836 */ /* 0x000fc80000000000 */
[----:B------:R-:W-:Y:S01]  /*05a0*/  IMAD.WIDE.U32 R16, R17, 0x4, R10 ;  /* 0x0000000411107825 */ /* 0x000fe200078e000a */
[----:B--2---:R-:W-:-:S05]  /*05b0*/  IADD3 R5, PT, PT, R5, R12, RZ ;  /* 0x0000000c05057210 */ /* 0x004fca0007ffe0ff */
[----:B------:R1:W-:Y:S04]  /*05c0*/  STG.E desc[UR4][R6.64], R5 ;  /* 0x0000000506007986 */ /* 0x0003e8000c101904 */
[----:B------:R-:W2:Y:S01]  /*05d0*/  LDG.E R12, desc[UR4][R16.64] ;  /* 0x00000004100c7981 */ /* 0x000ea2000c1e1900 */
[----:B------:R-:W-:Y:S01]  /*05e0*/  VIADD R13, R4, 0x2 ;  /* 0x00000002040d7836 */ /* 0x000fe20000000000 */
[----:B--2---:R-:W-:-:S03]  /*05f0*/  IADD3 R19, PT, PT, R5, R12, RZ ;  /* 0x0000000c05137210 */ /* 0x004fc60007ffe0ff */
[----:B------:R-:W-:Y:S02]  /*0600*/  IMAD.WIDE.U32 R12, R13, 0x4, R10 ;  /* 0x000000040d0c7825 */ /* 0x000fe400078e000a */
[----:B------:R2:W-:Y:S04]  /*0610*/  STG.E desc[UR4][R16.64], R19 ;  /* 0x0000001310007986 */ /* 0x0005e8000c101904 */
[----:B------:R-:W3:Y:S04]  /*0620*/  LDG.E R14, desc[UR4][R8.64+0x4] ;  /* 0x00000404080e7981 */ /* 0x000ee8000c1e1900 */
[----:B------:R-:W3:Y:S01]  /*0630*/  LDG.E R15, desc[UR4][R12.64] ;  /* 0x000000040c0f7981 */ /* 0x000ee2000c1e1900 */
[----:B------:R-:W-:Y:S01]  /*0640*/  VIADD R23, R4, 0x3 ;  /* 0x0000000304177836 */ /* 0x000fe20000000000 */
[----:B---3--:R-:W-:-:S03]  /*0650*/  IADD3 R21, PT, PT, R14, R15, RZ ;  /* 0x0000000f0e157210 */ /* 0x008fc60007ffe0ff */
[----:B------:R-:W-:Y:S02]  /*0660*/  IMAD.WIDE.U32 R14, R23, 0x4, R10 ;  /* 0x00000004170e7825 */ /* 0x000fe400078e000a */
[----:B------:R3:W-:Y:S04]  /*0670*/  STG.E desc[UR4][R12.64], R21 ;  /* 0x000000150c007986 */ /* 0x0007e8000c101904 */
[----:B-1----:R-:W4:Y:S04]  /*0680*/  LDG.E R5, desc[UR4][R8.64+0x8] ;  /* 0x0000080408057981 */ /* 0x002f28000c1e1900 */
[----:B------:R-:W4:Y:S01]  /*0690*/  LDG.E R20, desc[UR4][R14.64] ;  /* 0x000000040e147981 */ /* 0x000f22000c1e1900 */
[----:B------:R-:W-:-:S04]  /*06a0*/  VIADD R23, R4, 0x4 ;  /* 0x0000000404177836 */ /* 0x000fc80000000000 */
[----:B--2---:R-:W-:Y:S01]  /*06b0*/  IMAD.WIDE.U32 R16, R23, 0x4, R10 ;  /* 0x0000000417107825 */ /* 0x004fe200078e000a */
[----:B----4-:R-:W-:-:S05]  /*06c0*/  IADD3 R5, PT, PT, R5, R20, RZ ;  /* 0x0000001405057210 */ /* 0x010fca0007ffe0ff */
[----:B------:R1:W-:Y:S04]  /*06d0*/  STG.E desc[UR4][R14.64], R5 ;  /* 0x000000050e007986 */ /* 0x0003e8000c101904 */
[----:B------:R-:W2:Y:S04]  /*06e0*/  LDG.E R19, desc[UR4][R8.64+0xc] ;  /* 0x00000c0408137981 */ /* 0x000ea8000c1e1900 */
[----:B------:R-:W2:Y:S01]  /*06f0*/  LDG.E R20, desc[UR4][R16.64] ;  /* 0x0000000410147981 */ /* 0x000ea2000c1e1900 */
[----:B------:R-:W-:-:S04]  /*0700*/  VIADD R23, R4, 0x5 ;  /* 0x0000000504177836 */ /* 0x000fc80000000000 */
[----:B---3--:R-:W-:Y:S01]  /*0710*/  IMAD.WIDE.U32 R12, R23, 0x4, R10 ;  /* 0x00000004170c7825 */ /* 0x008fe200078e000a */
[----:B--2---:R-:W-:-:S05]  /*0720*/  IADD3 R19, PT, PT, R19, R20, RZ ;  /* 0x0000001413137210 */ /* 0x004fca0007ffe0ff */
[----:B------:R2:W-:Y:S04]  /*0730*/  STG.E desc[UR4][R16.64], R19 ;  /* 0x0000001310007986 */ /* 0x0005e8000c101904 */
[----:B------:R-:W3:Y:S04]  /*0740*/  LDG.E R20, desc[UR4][R8.64+0x10] ;  /* 0x0000100408147981 */ /* 0x000ee8000c1e1900 */
[----:B------:R-:W3:Y:S01]  /*0750*/  LDG.E R21, desc[UR4][R12.64] ;  /* 0x000000040c157981 */ /* 0x000ee2000c1e1900 */
[----:B------:R-:W-:-:S04]  /*0760*/  VIADD R23, R4, 0x6 ;  /* 0x0000000604177836 */ /* 0x000fc80000000000 */
[----:B------:R-:W-:Y:S01]  /*0770*/  IMAD.WIDE.U32 R10, R23, 0x4, R10 ;  /* 0x00000004170a7825 */ /* 0x000fe200078e000a */
[----:B---3--:R-:W-:-:S05]  /*0780*/  IADD3 R21, PT, PT, R20, R21, RZ ;  /* 0x0000001514157210 */ /* 0x008fca0007ffe0ff */
[----:B------:R2:W-:Y:S04]  /*0790*/  STG.E desc[UR4][R12.64], R21 ;  /* 0x000000150c007986 */ /* 0x0005e8000c101904 */
[----:B-1----:R-:W3:Y:S04]  /*07a0*/  LDG.E R5, desc[UR4][R8.64+0x14] ;  /* 0x0000140408057981 */ /* 0x002ee8000c1e1900 */
[----:B------:R-:W3:Y:S02]  /*07b0*/  LDG.E R14, desc[UR4][R10.64] ;  /* 0x000000040a0e7981 */ /* 0x000ee4000c1e1900 */
[----:B---3--:R-:W-:-:S05]  /*07c0*/  IMAD.IADD R5, R5, 0x1, R14 ;  /* 0x0000000105057824 */ /* 0x008fca00078e020e */
[----:B------:R2:W-:Y:S04]  /*07d0*/  STG.E desc[UR4][R10.64], R5 ;  /* 0x000000050a007986 */ /* 0x0005e8000c101904 */
[----:B------:R-:W3:Y:S04]  /*07e0*/  LDG.E R14, desc[UR4][R8.64+0x18] ;  /* 0x00001804080e7981 */ /* 0x000ee8000c1e1900 */
[----:B------:R-:W3:Y:S01]  /*07f0*/  LDG.E R15, desc[UR4][R6.64+0x1c] ;  /* 0x00001c04060f7981 */ /* 0x000ee2000c1e1900 */
[----:B------:R-:W-:Y:S01]  /*0800*/  VIADD R4, R4, 0x8 ;  /* 0x0000000804047836 */ /* 0x000fe20000000000 */
[----:B---3--:R-:W-:-:S05]  /*0810*/  IADD3 R15, PT, PT, R14, R15, RZ ;  /* 0x0000000f0e0f7210 */ /* 0x008fca0007ffe0ff */
[----:B------:R2:W-:Y:S02]  /*0820*/  STG.E desc[UR4][R6.64+0x1c], R15 ;  /* 0x00001c0f06007986 */ /* 0x0005e4000c101904 */
.L_x_2:
[----:B------:R-:W-:Y:S05]  /*0830*/  @!P1 EXIT ;  /* 0x000000000000994d */ /* 0x000fea0003800000 */
[----:B------:R-:W-:Y:S02]  /*0840*/  ISETP.GE.U32.AND P0, PT, R18, 0x4, PT ;  /* 0x000000041200780c */ /* 0x000fe40003f06070 */
[----:B------:R-:W-:-:S04]  /*0850*/  LOP3.LUT R0, R0, 0x3, RZ, 0xc0, !PT ;  /* 0x0000000300007812 */ /* 0x000fc800078ec0ff */
[----:B------:R-:W-:-:S07]  /*0860*/  ISETP.NE.AND P1, PT, R0, RZ, PT ;  /* 0x000000ff0000720c */ /* 0x000fce0003f25270 */
[----:B------:R-:W-:Y:S06]  /*0870*/  @!P0 BRA `(.L_x_3) ;  /* 0x00000000005c8947 */ /* 0x000fec0003800000 */
[----:B--2---:R-:W1:Y:S02]  /*0880*/  LDC.64 R10, c[0x0][0x380] ;  /* 0x0000e000ff0a7b82 */ /* 0x004e640000000a00 */
[----:B-1----:R-:W-:-:S04]  /*0890*/  IMAD.WIDE R8, R4, 0x4, R10 ;  /* 0x0000000404087825 */ /* 0x002fc800078e020a */
[C---:B------:R-:W-:Y:S01]  /*08a0*/  IMAD.WIDE.U32 R6, R4.reuse, 0x4, R10 ;  /* 0x0000000404067825 */ /* 0x040fe200078e000a */
[----:B------:R-:W2:Y:S04]  /*08b0*/  LDG.E R5, desc[UR4][R8.64+-0x4] ;  /* 0xfffffc0408057981 */ /* 0x000ea8000c1e1900 */
[----:B------:R-:W2:Y:S01]  /*08c0*/  LDG.E R12, desc[UR4][R6.64] ;  /* 0x00000004060c7981 */ /* 0x000ea2000c1e1900 */
[----:B------:R-:W-:Y:S01]  /*08d0*/  IADD3 R13, PT, PT, R4, 0x1, RZ ;  /* 0x00000001040d7810 */ /* 0x000fe20007ffe0ff */
[----:B--2---:R-:W-:-:S04]  /*08e0*/  IMAD.IADD R5, R5, 0x1, R12 ;  /* 0x0000000105057824 */ /* 0x004fc800078e020c */
[----:B------:R-:W-:Y:S01]  /*08f0*/  IMAD.WIDE.U32 R12, R13, 0x4, R10 ;  /* 0x000000040d0c7825 */ /* 0x000fe200078e000a */
[----:B------:R1:W-:Y:S04]  /*0900*/  STG.E desc[UR4][R6.64], R5 ;  /* 0x0000000506007986 */ /* 0x0003e8000c101904 */
[----:B------:R-:W2:Y:S01]  /*0910*/  LDG.E R14, desc[UR4][R12.64] ;  /* 0x000000040c0e7981 */ /* 0x000ea2000c1e1900 */
[----:B------:R-:W-:-:S05]  /*0920*/  IADD3 R17, PT, PT, R4, 0x2, RZ ;  /* 0x0000000204117810 */ /* 0x000fca0007ffe0ff */
[----:B------:R-:W-:-:S04]  /*0930*/  IMAD.WIDE.U32 R10, R17, 0x4, R10 ;  /* 0x00000004110a7825 */ /* 0x000fc800078e000a */
[----:B--2---:R-:W-:-:S05]  /*0940*/  IMAD.IADD R15, R5, 0x1, R14 ;  /* 0x00000001050f7824 */ /* 0x004fca00078e020e */
[----:B------:R3:W-:Y:S04]  /*0950*/  STG.E desc[UR4][R12.64], R15 ;  /* 0x0000000f0c007986 */ /* 0x0007e8000c101904 */
[----:B------:R-:W2:Y:S04]  /*0960*/  LDG.E R14, desc[UR4][R8.64+0x4] ;  /* 0x00000404080e7981 */ /* 0x000ea8000c1e1900 */
[----:B------:R-:W2:Y:S02]  /*0970*/  LDG.E R17, desc[UR4][R10.64] ;  /* 0x000000040a117981 */ /* 0x000ea4000c1e1900 */
[----:B--2---:R-:W-:-:S05]  /*0980*/  IADD3 R17, PT, PT, R14, R17, RZ ;  /* 0x000000110e117210 */ /* 0x004fca0007ffe0ff */
[----:B------:R3:W-:Y:S04]  /*0990*/  STG.E desc[UR4][R10.64], R17 ;  /* 0x000000110a007986 */ /* 0x0007e8000c101904 */
[----:B------:R-:W2:Y:S04]  /*09a0*/  LDG.E R14, desc[UR4][R8.64+0x8] ;  /* 0x00000804080e7981 */ /* 0x000ea8000c1e1900 */
[----:B-1----:R-:W2:Y:S01]  /*09b0*/  LDG.E R5, desc[UR4][R6.64+0xc] ;  /* 0x00000c0406057981 */ /* 0x002ea2000c1e1900 */
[----:B------:R-:W-:Y:S01]  /*09c0*/  IADD3 R4, PT, PT, R4, 0x4, RZ ;  /* 0x0000000404047810 */ /* 0x000fe20007ffe0ff */
[----:B--2---:R-:W-:-:S05]  /*09d0*/  IMAD.IADD R5, R14, 0x1, R5 ;  /* 0x000000010e057824 */ /* 0x004fca00078e0205 */
[----:B------:R3:W-:Y:S02]  /*09e0*/  STG.E desc[UR4][R6.64+0xc], R5 ;  /* 0x00000c0506007986 */ /* 0x0007e4000c101904 */
.L_x_3:
[----:B------:R-:W-:Y:S05]  /*09f0*/  @!P1 EXIT ;  /* 0x000000000000994d */ /* 0x000fea0003800000 */
[----:B--23--:R-:W1:Y:S01]  /*0a00*/  LDC.64 R6, c[0x0][0x380] ;  /* 0x0000e000ff067b82 */ /* 0x00ce620000000a00 */
[----:B0-----:R-:W-:Y:S01]  /*0a10*/  IADD3 R8, P0, PT, R2, -0x4, RZ ;  /* 0xfffffffc02087810 */ /* 0x001fe20007f1e0ff */
[----:B------:R-:W-:-:S03]  /*0a20*/  IMAD.MOV R0, RZ, RZ, -R0 ;  /* 0x000000ffff007224 */ /* 0x000fc600078e0a00 */
[----:B------:R-:W-:Y:S01]  /*0a30*/  IADD3.X R9, PT, PT, R3, -0x1, RZ, P0, !PT ;  /* 0xffffffff03097810 */ /* 0x000fe200007fe4ff */
[----:B-1----:R-:W-:-:S04]  /*0a40*/  IMAD.WIDE.U32 R6, R4, 0x4, R6 ;  /* 0x0000000404067825 */ /* 0x002fc800078e0006 */
[----:B------:R-:W-:Y:S01]  /*0a50*/  IMAD.MOV.U32 R10, RZ, RZ, R6 ;  /* 0x000000ffff0a7224 */ /* 0x000fe200078e0006 */
[----:B------:R-:W-:-:S07]  /*0a60*/  MOV R11, R7 ;  /* 0x00000007000b7202 */ /* 0x000fce0000000f00 */
.L_x_4:
[----:B------:R-:W-:Y:S01]  /*0a70*/  IMAD.WIDE R2, R4, 0x4, R8 ;  /* 0x0000000404027825 */ /* 0x000fe200078e0208 */
[----:B0-----:R-:W-:-:S03]  /*0a80*/  MOV R6, R10 ;  /* 0x0000000a00067202 */ /* 0x001fc60000000f00 */
[----:B------:R-:W-:Y:S02]  /*0a90*/  IMAD.MOV.U32 R7, RZ, RZ, R11 ;  /* 0x000000ffff077224 */ /* 0x000fe400078e000b */
[----:B------:R-:W2:Y:S04]  /*0aa0*/  LDG.E R2, desc[UR4][R2.64] ;  /* 0x0000000402027981 */ /* 0x000ea8000c1e1900 */
[----:B------:R-:W2:Y:S01]  /*0ab0*/  LDG.E R5, desc[UR4][R6.64] ;  /* 0x0000000406057981 */ /* 0x000ea2000c1e1900 */
[----:B------:R-:W-:-:S05]  /*0ac0*/  VIADD R0, R0, 0x1 ;  /* 0x0000000100007836 */ /* 0x000fca0000000000 */
[----:B------:R-:W-:Y:S02]  /*0ad0*/  ISETP.NE.AND P0, PT, R0, RZ, PT ;  /* 0x000000ff0000720c */ /* 0x000fe40003f05270 */
[----:B------:R-:W-:Y:S01]  /*0ae0*/  IADD3 R10, P1, PT, R6, 0x4, RZ ;  /* 0x00000004060a7810 */ /* 0x000fe20007f3e0ff */
[----:B------:R-:W-:-:S03]  /*0af0*/  VIADD R4, R4, 0x1 ;  /* 0x0000000104047836 */ /* 0x000fc60000000000 */
[----:B------:R-:W-:Y:S02]  /*0b00*/  IADD3.X R11, PT, PT, RZ, R7, RZ, P1, !PT ;  /* 0x00000007ff0b7210 */ /* 0x000fe40000ffe4ff */
[----:B--2---:R-:W-:-:S05]  /*0b10*/  IADD3 R5, PT, PT, R2, R5, RZ ;  /* 0x0000000502057210 */ /* 0x004fca0007ffe0ff */
[----:B------:R0:W-:Y:S01]  /*0b20*/  STG.E desc[UR4][R6.64], R5 ;  /* 0x0000000506007986 */ /* 0x0001e2000c101904 */
[----:B------:R-:W-:Y:S05]  /*0b30*/  @P0 BRA `(.L_x_4) ;  /* 0xfffffffc00cc0947 */ /* 0x000fea000383ffff */
[----:B------:R-:W-:Y:S05]  /*0b40*/  EXIT ;  /* 0x000000000000794d */ /* 0x000fea0003800000 */
.L_x_5:
[----:B------:R-:W-:-:S00]  /*0b50*/  BRA `(.L_x_5) ;  /* 0xfffffffc00fc7947 */ /* 0x000fc0000383ffff */
[----:B------:R-:W-:-:S00]  /*0b60*/  NOP ;  /* 0x0000000000007918 */ /* 0x000fc00000000000 */
        /* <DEDUP_REMOVED lines=9> */
.L_x_12:


//--------------------- .text._Z10prefix_sumPiS_ii --------------------------
	.section	.text._Z10prefix_sumPiS_ii,"ax",@progbits
	.align	128
        .global         _Z10prefix_sumPiS_ii
        .type           _Z10prefix_sumPiS_ii,@function
        .size           _Z10prefix_sumPiS_ii,(.L_x_13 - _Z10prefix_sumPiS_ii)
        .other          _Z10prefix_sumPiS_ii,@"STO_CUDA_ENTRY STV_DEFAULT"
_Z10prefix_sumPiS_ii:
.text._Z10prefix_sumPiS_ii:
[----:B------:R-:W-:Y:S01]  /*0000*/  LDC R1, c[0x0][0x37c] ;  /* 0x0000df00ff017b82 */ /* 0x000fe20000000800 */
[----:B------:R-:W0:Y:S07]  /*0010*/  S2R R11, SR_TID.X ;  /* 0x00000000000b7919 */ /* 0x000e2e0000002100 */
[----:B------:R-:W1:Y:S01]  /*0020*/  S2UR UR4, SR_CTAID.X ;  /* 0x00000000000479c3 */ /* 0x000e620000002500 */
[----:B------:R-:W2:Y:S01]  /*0030*/  LDCU UR5, c[0x0][0x390] ;  /* 0x00007200ff0577ac */ /* 0x000ea20008000800 */
[----:B------:R-:W3:Y:S06]  /*0040*/  LDCU.64 UR6, c[0x0][0x358] ;  /* 0x00006b00ff0677ac */ /* 0x000eec0008000a00 */
[----:B------:R-:W4:Y:S01]  /*0050*/  LDC.64 R4, c[0x0][0x380] ;  /* 0x0000e000ff047b82 */ /* 0x000f220000000a00 */
[----:B--2---:R-:W-:-:S05]  /*0060*/  MOV R13, UR5 ;  /* 0x00000005000d7c02 */ /* 0x004fca0008000f00 */
[----:B-1----:R-:W-:-:S04]  /*0070*/  IMAD R0, R13, UR4, RZ ;  /* 0x000000040d007c24 */ /* 0x002fc8000f8e02ff */
[----:B0-----:R-:W-:-:S04]  /*0080*/  IMAD.IADD R2, R0, 0x1, R11 ;  /* 0x0000000100027824 */ /* 0x001fc800078e020b */
[----:B----4-:R-:W-:-:S06]  /*0090*/  IMAD.WIDE R4, R2, 0x4, R4 ;  /* 0x0000000402047825 */ /* 0x010fcc00078e0204 */
[----:B---3--:R-:W2:Y:S01]  /*00a0*/  LDG.E R4, desc[UR6][R4.64] ;  /* 0x0000000604047981 */ /* 0x008ea2000c1e1900 */
[----:B------:R-:W0:Y:S01]  /*00b0*/  S2UR UR5, SR_CgaCtaId ;  /* 0x00000000000579c3 */ /* 0x000e220000008800 */
[----:B------:R-:W-:Y:S01]  /*00c0*/  UMOV UR4, 0x400 ;  /* 0x0000040000047882 */ /* 0x000fe20000000000 */
[----:B------:R-:W-:Y:S01]  /*00d0*/  ISETP.GE.AND P0, PT, R13, 0x2, PT ;  /* 0x000000020d00780c */ /* 0x000fe20003f06270 */
[----:B------:R-:W-:Y:S01]  /*00e0*/  HFMA2 R6, -RZ, RZ, 0, 0 ;  /* 0x00000000ff067431 */ /* 0x000fe200000001ff */
[----:B0-----:R-:W-:-:S06]  /*00f0*/  ULEA UR4, UR5, UR4, 0x18 ;  /* 0x0000000405047291 */ /* 0x001fcc000f8ec0ff */
[----:B------:R-:W-:-:S05]  /*0100*/  LEA R3, R11, UR4, 0x2 ;  /* 0x000000040b037c11 */ /* 0x000fca000f8e10ff */
[----:B--2---:R0:W-:Y:S01]  /*0110*/  STS [R3], R4 ;  /* 0x0000000403007388 */ /* 0x0041e20000000800 */
[----:B------:R-:W-:Y:S05]  /*0120*/  @!P0 BRA `(.L_x_6) ;  /* 0x0000000000808947 */ /* 0x000fea0003800000 */
[----:B------:R-:W-:Y:S01]  /*0130*/  BSSY.RECONVERGENT B0, `(.L_x_6) ;  /* 0x000001f000007945 */ /* 0x000fe20003800200 */
[----:B0-----:R-:W-:Y:S01]  /*0140*/  IMAD.MOV.U32 R4, RZ, RZ, 0x1 ;  /* 0x00000001ff047424 */ /* 0x001fe200078e00ff */
[----:B------:R-:W-:Y:S01]  /*0150*/  MOV R5, 0x1 ;  /* 0x0000000100057802 */ /* 0x000fe20000000f00 */
[----:B------:R-:W0:Y:S06]  /*0160*/  LDCU UR5, c[0x0][0x390] ;  /* 0x00007200ff0577ac */ /* 0x000e2c0008000800 */
.L_x_10:
[----:B------:R-:W-:Y:S01]  /*0170*/  ISETP.GE.U32.AND P0, PT, R11, R4, PT ;  /* 0x000000040b00720c */ /* 0x000fe20003f06070 */
[----:B------:R-:W-:Y:S01]  /*0180*/  BSSY.RECONVERGENT B1, `(.L_x_7) ;  /* 0x0000012000017945 */ /* 0x000fe20003800200 */
[----:B------:R-:W-:Y:S01]  /*0190*/  LOP3.LUT R7, R5, 0x1, RZ, 0x3c, !PT ;  /* 0x0000000105077812 */ /* 0x000fe200078e3cff */
[----:B------:R-:W-:-:S03]  /*01a0*/  IMAD.MOV.U32 R6, RZ, RZ, R5 ;  /* 0x000000ffff067224 */ /* 0x000fc600078e0005 */
[----:B------:R-:W-:-:S07]  /*01b0*/  MOV R5, R7 ;  /* 0x0000000700057202 */ /* 0x000fce0000000f00 */
[----:B-1----:R-:W-:Y:S05]  /*01c0*/  @!P0 BRA `(.L_x_8) ;  /* 0x0000000000248947 */ /* 0x002fea0003800000 */
[----:B0-----:R-:W-:-:S04]  /*01d0*/  IMAD.U32 R13, RZ, RZ, UR5 ;  /* 0x00000005ff0d7e24 */ /* 0x001fc8000f8e00ff */
[----:B------:R-:W-:-:S05]  /*01e0*/  IMAD R7, R5, R13, RZ ;  /* 0x0000000d05077224 */ /* 0x000fca00078e02ff */
[----:B------:R-:W-:Y:S02]  /*01f0*/  IADD3 R8, PT, PT, -R4, R7, R11 ;  /* 0x0000000704087210 */ /* 0x000fe40007ffe10b */
[----:B------:R-:W-:Y:S02]  /*0200*/  LEA R7, R7, R3, 0x2 ;  /* 0x0000000307077211 */ /* 0x000fe400078e10ff */
[----:B------:R-:W-:-:S04]  /*0210*/  LEA R8, R8, UR4, 0x2 ;  /* 0x0000000408087c11 */ /* 0x000fc8000f8e10ff */
[----:B------:R-:W-:Y:S04]  /*0220*/  LDS R7, [R7] ;  /* 0x0000000007077984 */ /* 0x000fe80000000800 */
[----:B------:R-:W0:Y:S02]  /*0230*/  LDS R8, [R8] ;  /* 0x0000000008087984 */ /* 0x000e240000000800 */
[----:B0-----:R-:W-:Y:S01]  /*0240*/  IMAD.IADD R9, R7, 0x1, R8 ;  /* 0x0000000107097824 */ /* 0x001fe200078e0208 */
[----:B------:R-:W-:Y:S06]  /*0250*/  BRA `(.L_x_9) ;  /* 0x0000000000107947 */ /* 0x000fec0003800000 */
.L_x_8:
[----:B0-----:R-:W-:-:S05]  /*0260*/  MOV R13, UR5 ;  /* 0x00000005000d7c02 */ /* 0x001fca0008000f00 */
[----:B------:R-:W-:-:S04]  /*0270*/  IMAD R8, R5, R13, RZ ;  /* 0x0000000d05087224 */ /* 0x000fc800078e02ff */
[----:B------:R-:W-:-:S05]  /*0280*/  IMAD R8, R8, 0x4, R3 ;  /* 0x0000000408087824 */ /* 0x000fca00078e0203 */
[----:B------:R0:W1:Y:S02]  /*0290*/  LDS R9, [R8] ;  /* 0x0000000008097984 */ /* 0x0000640000000800 */
.L_x_9:
[----:B------:R-:W-:Y:S05]  /*02a0*/  BSYNC.RECONVERGENT B1 ;  /* 0x0000000000017941 */ /* 0x000fea0003800200 */
.L_x_7:
[----:B------:R-:W-:Y:S02]  /*02b0*/  IMAD.SHL.U32 R4, R4, 0x2, RZ ;  /* 0x0000000204047824 */ /* 0x000fe400078e00ff */
[----:B0-----:R-:W-:-:S03]  /*02c0*/  IMAD R8, R6, R13, RZ ;  /* 0x0000000d06087224 */ /* 0x001fc600078e02ff */
[----:B------:R-:W-:Y:S02]  /*02d0*/  ISETP.GE.AND P0, PT, R4, R13, PT ;  /* 0x0000000d0400720c */ /* 0x000fe40003f06270 */
[----:B------:R-:W-:-:S05]  /*02e0*/  LEA R8, R8, R3, 0x2 ;  /* 0x0000000308087211 */ /* 0x000fca00078e10ff */
[----:B-1----:R1:W-:Y:S01]  /*02f0*/  STS [R8], R9 ;  /* 0x0000000908007388 */ /* 0x0023e20000000800 */
[----:B------:R-:W-:Y:S06]  /*0300*/  BAR.SYNC.DEFER_BLOCKING 0x0 ;  /* 0x0000000000007b1d */ /* 0x000fec0000010000 */
[----:B------:R-:W-:Y:S05]  /*0310*/  @!P0 BRA `(.L_x_10) ;  /* 0xfffffffc00948947 */ /* 0x000fea000383ffff */
[----:B------:R-:W-:Y:S05]  /*0320*/  BSYNC.RECONVERGENT B0 ;  /* 0x0000000000007941 */ /* 0x000fea0003800200 */
.L_x_6:
[----:B------:R-:W-:Y:S01]  /*0330*/  IMAD R6, R6, R13, RZ ;  /* 0x0000000d06067224 */ /* 0x000fe200078e02ff */
[----:B0-----:R-:W0:Y:S04]  /*0340*/  LDC.64 R4, c[0x0][0x388] ;  /* 0x0000e200ff047b82 */ /* 0x001e280000000a00 */
[----:B------:R-:W-:-:S05]  /*0350*/  LEA R6, R6, R3, 0x2 ;  /* 0x0000000306067211 */ /* 0x000fca00078e10ff */
[----:B------:R-:W2:Y:S01]  /*0360*/  LDS R7, [R6] ;  /* 0x0000000006077984 */ /* 0x000ea20000000800 */
[----:B0-----:R-:W-:-:S04]  /*0370*/  IMAD.WIDE R2, R2, 0x4, R4 ;  /* 0x0000000402027825 */ /* 0x001fc800078e0204 */
[----:B------:R-:W-:Y:S01]  /*0380*/  IMAD.WIDE R4, R0, 0x4, R4 ;  /* 0x0000000400047825 */ /* 0x000fe200078e0204 */
[----:B--2---:R-:W-:Y:S05]  /*0390*/  STG.E desc[UR6][R2.64], R7 ;  /* 0x0000000702007986 */ /* 0x004fea000c101906 */
[----:B------:R-:W1:Y:S02]  /*03a0*/  LDG.E R4, desc[UR6][R4.64+-0x4] ;  /* 0xfffffc0604047981 */ /* 0x000e64000c1e1900 */
[----:B-1----:R-:W-:-:S05]  /*03b0*/  IADD3 R9, PT, PT, R7, R4, RZ ;  /* 0x0000000407097210 */ /* 0x002fca0007ffe0ff */
[----:B------:R-:W-:Y:S01]  /*03c0*/  STG.E desc[UR6][R2.64], R9 ;  /* 0x0000000902007986 */ /* 0x000fe2000c101906 */
[----:B------:R-:W-:Y:S06]  /*03d0*/  BAR.SYNC.DEFER_BLOCKING 0x0 ;  /* 0x0000000000007b1d */ /* 0x000fec0000010000 */
[----:B------:R-:W-:Y:S05]  /*03e0*/  EXIT ;  /* 0x000000000000794d */ /* 0x000fea0003800000 */
.L_x_11:
        /* <DEDUP_REMOVED lines=9> */
.L_x_13:


//--------------------- .nv.shared._Z12cpuprefixsumPii --------------------------
	.section	.nv.shared._Z12cpuprefixsumPii,"aw",@nobits
	.sectionflags	@""
	.align	16
	.zero		1024


//--------------------- .nv.shared.reserved.0     --------------------------
	.section	.nv.shared.reserved.0,"aw",@nobits
	.weak		__nv_reservedSMEM_offset_0_alias
	.size		__nv_reservedSMEM_offset_0_alias, 0, 64
	.other		__nv_reservedSMEM_offset_0_alias,@"STO_CUDA_RESERVED_SHARED STV_DEFAULT"
__nv_reservedSMEM_offset_0_alias:
	.zero		0
	.zero		64


//--------------------- .nv.shared._Z10prefix_sumPiS_ii --------------------------
	.section	.nv.shared._Z10prefix_sumPiS_ii,"aw",@nobits
	.sectionflags	@""
	.align	16
	.zero		1024


//--------------------- .nv.constant0._Z12cpuprefixsumPii --------------------------
	.section	.nv.constant0._Z12cpuprefixsumPii,"a",@progbits
	.sectionflags	@""
	.align	4
.nv.constant0._Z12cpuprefixsumPii:
	.zero		908


//--------------------- .nv.constant0._Z10prefix_sumPiS_ii --------------------------
	.section	.nv.constant0._Z10prefix_sumPiS_ii,"a",@progbits
	.sectionflags	@""
	.align	4
.nv.constant0._Z10prefix_sumPiS_ii:
	.zero		920


//--------------------- SYMBOLS --------------------------

	.type		.nv.reservedSmem.offset0,@object
	.size		.nv.reservedSmem.offset0,0x4
	.type		.nv.reservedSmem.cap,@object
	.size		.nv.reservedSmem.cap,0x4
